//
// Generated by NVIDIA NVVM Compiler
//
// Compiler Build ID: CL-36424714
// Cuda compilation tools, release 13.0, V13.0.88
// Based on NVVM 20.0.0
//

.version 9.0
.target sm_100
.address_size 64

	// .globl	_Z10runGPULoopv
.extern .func  (.param .b32 func_retval0) vprintf
(
	.param .b64 vprintf_param_0,
	.param .b64 vprintf_param_1
)
;
.global .align 1 .b8 $str[22] = {80, 101, 114, 102, 111, 114, 109, 32, 71, 80, 85, 32, 99, 111, 100, 101, 32, 46, 46, 46, 10};
.global .align 1 .b8 $str$1[17] = {126, 62, 32, 105, 116, 101, 114, 97, 116, 105, 111, 110, 32, 37, 100, 10};

.visible .entry _Z10runGPULoopv()
{
	.local .align 8 .b8 	__local_depot0[8];
	.reg .b64 	%SP;
	.reg .b64 	%SPL;
	.reg .b32 	%r<9>;
	.reg .b64 	%rd<7>;

	mov.u64 	%SPL, __local_depot0;
	cvta.local.u64 	%SP, %SPL;
	add.u64 	%rd1, %SP, 0;
	add.u64 	%rd2, %SPL, 0;
	mov.u64 	%rd3, $str;
	cvta.global.u64 	%rd4, %rd3;
	{ // callseq 0, 0
	.param .b64 param0;
	st.param.b64 	[param0], %rd4;
	.param .b64 param1;
	st.param.b64 	[param1], 0;
	.param .b32 retval0;
	call.uni (retval0), 
	vprintf, 
	(
	param0, 
	param1
	);
	ld.param.b32 	%r1, [retval0];
	} // callseq 0
	mov.u32 	%r3, %tid.x;
	mov.u32 	%r4, %ctaid.x;
	mov.u32 	%r5, %ntid.x;
	mad.lo.s32 	%r6, %r4, %r5, %r3;
	st.local.u32 	[%rd2], %r6;
	mov.u64 	%rd5, $str$1;
	cvta.global.u64 	%rd6, %rd5;
	{ // callseq 1, 0
	.param .b64 param0;
	st.param.b64 	[param0], %rd6;
	.param .b64 param1;
	st.param.b64 	[param1], %rd1;
	.param .b32 retval0;
	call.uni (retval0), 
	vprintf, 
	(
	param0, 
	param1
	);
	ld.param.b32 	%r7, [retval0];
	} // callseq 1
	ret;

}


// ===== COMPILED SASS (sm_100) =====

	.target	sm_100

	.elftype	@"ET_EXEC"


//--------------------- .note.nv.tkinfo           --------------------------
	.section	.note.nv.tkinfo,"",@"SHT_NOTE"
	.sectionflags	@"SHF_NOTE_NV_TKINFO"
	.tkinfo
        /*0018*/ 	.word	0x00000002
        /*0030*/ 	.string	""
        /*0030*/ 	.string	"ptxas"
        /*0030*/ 	.string	"Cuda compilation tools, release 13.0, V13.0.88"
        /*0030*/ 	.string	"Build cuda_13.0.r13.0/compiler.36424714_0"
        /*0030*/ 	.string	"-arch sm_100 -m 64 "



//--------------------- .note.nv.cuinfo           --------------------------
	.section	.note.nv.cuinfo,"",@"SHT_NOTE"
	.sectionflags	@"SHF_NOTE_NV_CUINFO"
        /*0018*/ 	.short	0x0002
        /*001a*/ 	.short	0x0064
        /*001c*/ 	.short	0x0082
	.zero		2


//--------------------- .nv.info                  --------------------------
	.section	.nv.info,"",@"SHT_CUDA_INFO"
	.align	4


	//----- nvinfo : EIATTR_REGCOUNT
	.align		4
        /*0000*/ 	.byte	0x04, 0x2f
        /*0002*/ 	.short	(.L_3 - .L_2)
	.align		4
.L_2:
        /*0004*/ 	.word	index@(_Z10runGPULoopv)
        /*0008*/ 	.word	0x00000018


	//----- nvinfo : EIATTR_FRAME_SIZE
	.align		4
.L_3:
        /*000c*/ 	.byte	0x04, 0x11
        /*000e*/ 	.short	(.L_5 - .L_4)
	.align		4
.L_4:
        /*0010*/ 	.word	index@(_Z10runGPULoopv)
        /*0014*/ 	.word	0x00000008


	//----- nvinfo : EIATTR_MIN_STACK_SIZE
	.align		4
.L_5:
        /*0018*/ 	.byte	0x04, 0x12
        /*001a*/ 	.short	(.L_7 - .L_6)
	.align		4
.L_6:
        /*001c*/ 	.word	index@(_Z10runGPULoopv)
        /*0020*/ 	.word	0x00000008
.L_7:


//--------------------- .nv.compat                --------------------------
	.section	.nv.compat,"",@"SHT_CUDA_COMPAT_INFO"
	.align	4
        /*0000*/ 	.byte	0x02, 0x09, 0x00, 0x00, 0x02, 0x02, 0x01, 0x00, 0x02, 0x05, 0x05, 0x00, 0x03, 0x07, 0x01, 0x01
        /*0010*/ 	.byte	0x02, 0x03, 0x00, 0x00, 0x02, 0x06, 0x01, 0x00, 0x04, 0x0b, 0x08, 0x00, 0x09, 0x00, 0x00, 0x00
        /*0020*/ 	.byte	0x00, 0x00, 0x00, 0x00


//--------------------- .nv.info._Z10runGPULoopv  --------------------------
	.section	.nv.info._Z10runGPULoopv,"",@"SHT_CUDA_INFO"
	.sectionflags	@""
	.align	4


	//----- nvinfo : EIATTR_CUDA_API_VERSION
	.align		4
        /*0000*/ 	.byte	0x04, 0x37
        /*0002*/ 	.short	(.L_9 - .L_8)
.L_8:
        /*0004*/ 	.word	0x00000082


	//----- nvinfo : EIATTR_SPARSE_MMA_MASK
	.align		4
.L_9:
        /*0008*/ 	.byte	0x03, 0x50
        /*000a*/ 	.short	0x0000


	//----- nvinfo : EIATTR_MAXREG_COUNT
	.align		4
        /*000c*/ 	.byte	0x03, 0x1b
        /*000e*/ 	.short	0x00ff


	//----- nvinfo : EIATTR_EXTERNS
	.align		4
        /*0010*/ 	.byte	0x04, 0x0f
        /*0012*/ 	.short	(.L_11 - .L_10)


	//   ....[0]....
	.align		4
.L_10:
        /*0014*/ 	.word	index@(vprintf)


	//----- nvinfo : EIATTR_MERCURY_ISA_VERSION
	.align		4
.L_11:
        /*0018*/ 	.byte	0x03, 0x5f
        /*001a*/ 	.short	0x0101


	//----- nvinfo : EIATTR_VRC_CTA_INIT_COUNT
	.align		4
        /*001c*/ 	.byte	0x02, 0x4a
	.zero		1
	.zero		1


	//----- nvinfo : EIATTR_SYSCALL_OFFSETS
	.align		4
        /*0020*/ 	.byte	0x04, 0x46
        /*0022*/ 	.short	(.L_13 - .L_12)


	//   ....[0]....
.L_12:
        /*0024*/ 	.word	0x000000d0


	//   ....[1]....
        /*0028*/ 	.word	0x000001a0


	//----- nvinfo : EIATTR_EXIT_INSTR_OFFSETS
	.align		4
.L_13:
        /*002c*/ 	.byte	0x04, 0x1c
        /*002e*/ 	.short	(.L_15 - .L_14)


	//   ....[0]....
.L_14:
        /*0030*/ 	.word	0x000001b0


	//----- nvinfo : EIATTR_SW_WAR
	.align		4
.L_15:
        /*0034*/ 	.byte	0x04, 0x36
        /*0036*/ 	.short	(.L_17 - .L_16)
.L_16:
        /*0038*/ 	.word	0x00000008
.L_17:


//--------------------- .nv.callgraph             --------------------------
	.section	.nv.callgraph,"",@"SHT_CUDA_CALLGRAPH"
	.align	4
	.sectionentsize	8
	.align		4
        /*0000*/ 	.word	0x00000000
	.align		4
        /*0004*/ 	.word	0xffffffff
	.align		4
        /*0008*/ 	.word	index@(_Z10runGPULoopv)
	.align		4
        /*000c*/ 	.word	index@(vprintf)
	.align		4
        /*0010*/ 	.word	0x00000000
	.align		4
        /*0014*/ 	.word	0xfffffffe
	.align		4
        /*0018*/ 	.word	0x00000000
	.align		4
        /*001c*/ 	.word	0xfffffffd
	.align		4
        /*0020*/ 	.word	0x00000000
	.align		4
        /*0024*/ 	.word	0xfffffffc


//--------------------- .nv.constant4             --------------------------
	.section	.nv.constant4,"a",@progbits
	.align	8
	.align		8
.nv.constant4:
        /*0000*/ 	.dword	vprintf
	.align		8
        /*0008*/ 	.dword	$str
	.align		8
        /*0010*/ 	.dword	$str$1


//--------------------- .text._Z10runGPULoopv     --------------------------
	.section	.text._Z10runGPULoopv,"ax",@progbits
	.align	128
        .global         _Z10runGPULoopv
        .type           _Z10runGPULoopv,@function
        .size           _Z10runGPULoopv,(.L_x_3 - _Z10runGPULoopv)
        .other          _Z10runGPULoopv,@"STO_CUDA_ENTRY STV_DEFAULT"
_Z10runGPULoopv:
.text._Z10runGPULoopv:
[----:B------:R-:W0:Y:S01]  /*0000*/  LDC R1, c[0x0][0x37c] ;  /* 0x0000df00ff017b82 */ /* 0x000e220000000800 */
[----:B------:R-:W-:Y:S01]  /*0010*/  MOV R2, 0x0 ;  /* 0x0000000000027802 */ /* 0x000fe20000000f00 */
[----:B------:R-:W1:Y:S01]  /*0020*/  LDCU UR4, c[0x0][0x2f8] ;  /* 0x00005f00ff0477ac */ /* 0x000e620008000800 */
[----:B0-----:R-:W-:Y:S01]  /*0030*/  VIADD R1, R1, 0xfffffff8 ;  /* 0xfffffff801017836 */ /* 0x001fe20000000000 */
[----:B------:R-:W-:-:S04]  /*0040*/  CS2R R6, SRZ ;  /* 0x0000000000067805 */ /* 0x000fc8000001ff00 */
[----:B------:R0:W2:Y:S01]  /*0050*/  LDC.64 R8, c[0x4][R2] ;  /* 0x0100000002087b82 */ /* 0x0000a20000000a00 */
[----:B------:R-:W3:Y:S01]  /*0060*/  LDCU.64 UR6, c[0x4][0x8] ;  /* 0x01000100ff0677ac */ /* 0x000ee20008000a00 */
[----:B------:R-:W4:Y:S01]  /*0070*/  LDCU UR5, c[0x0][0x2fc] ;  /* 0x00005f80ff0577ac */ /* 0x000f220008000800 */
[----:B-1----:R-:W-:Y:S01]  /*0080*/  IADD3 R16, P0, PT, R1, UR4, RZ ;  /* 0x0000000401107c10 */ /* 0x002fe2000ff1e0ff */
[----:B---3--:R-:W-:Y:S01]  /*0090*/  IMAD.U32 R4, RZ, RZ, UR6 ;  /* 0x00000006ff047e24 */ /* 0x008fe2000f8e00ff */
[----:B------:R-:W-:-:S03]  /*00a0*/  MOV R5, UR7 ;  /* 0x0000000700057c02 */ /* 0x000fc60008000f00 */
[----:B0---4-:R-:W-:-:S08]  /*00b0*/  IMAD.X R17, RZ, RZ, UR5, P0 ;  /* 0x00000005ff117e24 */ /* 0x011fd000080e06ff */
[----:B------:R-:W-:-:S07]  /*00c0*/  LEPC R20, `(.L_x_0) ;  /* 0x000000001014794e */ /* 0x000fce0000000000 */
[----:B--2---:R-:W-:Y:S05]  /*00d0*/  CALL.ABS.NOINC R8 ;  /* 0x0000000008007343 */ /* 0x004fea0003c00000 */
.L_x_0:
[----:B------:R-:W0:Y:S01]  /*00e0*/  S2R R0, SR_TID.X ;  /* 0x0000000000007919 */ /* 0x000e220000002100 */
[----:B------:R-:W0:Y:S01]  /*00f0*/  S2UR UR4, SR_CTAID.X ;  /* 0x00000000000479c3 */ /* 0x000e220000002500 */
[----:B------:R-:W-:Y:S01]  /*0100*/  IMAD.MOV.U32 R6, RZ, RZ, R16 ;  /* 0x000000ffff067224 */ /* 0x000fe200078e0010 */
[----:B------:R-:W-:-:S06]  /*0110*/  MOV R7, R17 ;  /* 0x0000001100077202 */ /* 0x000fcc0000000f00 */
[----:B------:R-:W0:Y:S02]  /*0120*/  LDC R3, c[0x0][0x360] ;  /* 0x0000d800ff037b82 */ /* 0x000e240000000800 */
[----:B0-----:R-:W-:Y:S01]  /*0130*/  IMAD R0, R3, UR4, R0 ;  /* 0x0000000403007c24 */ /* 0x001fe2000f8e0200 */
[----:B------:R-:W0:Y:S05]  /*0140*/  LDCU.64 UR4, c[0x4][0x10] ;  /* 0x01000200ff0477ac */ /* 0x000e2a0008000a00 */
[----:B------:R-:W1:Y:S01]  /*0150*/  LDC.64 R2, c[0x4][R2] ;  /* 0x0100000002027b82 */ /* 0x000e620000000a00 */
[----:B------:R2:W-:Y:S01]  /*0160*/  STL [R1], R0 ;  /* 0x0000000001007387 */ /* 0x0005e20000100800 */
[----:B0-----:R-:W-:Y:S01]  /*0170*/  IMAD.U32 R4, RZ, RZ, UR4 ;  /* 0x00000004ff047e24 */ /* 0x001fe2000f8e00ff */
[----:B--2---:R-:W-:-:S07]  /*0180*/  MOV R5, UR5 ;  /* 0x0000000500057c02 */ /* 0x004fce0008000f00 */
[----:B------:R-:W-:-:S07]  /*0190*/  LEPC R20, `(.L_x_1) ;  /* 0x000000001014794e */ /* 0x000fce0000000000 */
[----:B-1----:R-:W-:Y:S05]  /*01a0*/  CALL.ABS.NOINC R2 ;  /* 0x0000000002007343 */ /* 0x002fea0003c00000 */
.L_x_1:
[----:B------:R-:W-:Y:S05]  /*01b0*/  EXIT ;  /* 0x000000000000794d */ /* 0x000fea0003800000 */
.L_x_2:
[----:B------:R-:W-:-:S00]  /*01c0*/  BRA `(.L_x_2) ;  /* 0xfffffffc00fc7947 */ /* 0x000fc0000383ffff */
[----:B------:R-:W-:-:S00]  /*01d0*/  NOP ;  /* 0x0000000000007918 */ /* 0x000fc00000000000 */
        /* <DEDUP_REMOVED lines=10> */
.L_x_3:


//--------------------- .nv.global.init           --------------------------
	.section	.nv.global.init,"aw",@progbits
.nv.global.init:
	.type		$str$1,@object
	.size		$str$1,($str - $str$1)
$str$1:
        /*0000*/ 	.byte	0x7e, 0x3e, 0x20, 0x69, 0x74, 0x65, 0x72, 0x61, 0x74, 0x69, 0x6f, 0x6e, 0x20, 0x25, 0x64, 0x0a
        /*0010*/ 	.byte	0x00
	.type		$str,@object
	.size		$str,(.L_0 - $str)
$str:
        /*0011*/ 	.byte	0x50, 0x65, 0x72, 0x66, 0x6f, 0x72, 0x6d, 0x20, 0x47, 0x50, 0x55, 0x20, 0x63, 0x6f, 0x64, 0x65
        /*0021*/ 	.byte	0x20, 0x2e, 0x2e, 0x2e, 0x0a, 0x00
.L_0:


//--------------------- .nv.shared.reserved.0     --------------------------
	.section	.nv.shared.reserved.0,"aw",@nobits
	.weak		__nv_reservedSMEM_offset_0_alias
	.size		__nv_reservedSMEM_offset_0_alias, 0, 64
	.other		__nv_reservedSMEM_offset_0_alias,@"STO_CUDA_RESERVED_SHARED STV_DEFAULT"
__nv_reservedSMEM_offset_0_alias:
	.zero		0
	.zero		64


//--------------------- .nv.constant0._Z10runGPULoopv --------------------------
	.section	.nv.constant0._Z10runGPULoopv,"a",@progbits
	.sectionflags	@""
	.align	4
.nv.constant0._Z10runGPULoopv:
	.zero		896


//--------------------- SYMBOLS --------------------------

	.type		.nv.reservedSmem.offset0,@object
	.size		.nv.reservedSmem.offset0,0x4
	.type		vprintf,@function
